//
// Generated by NVIDIA NVVM Compiler
//
// Compiler Build ID: CL-36424714
// Cuda compilation tools, release 13.0, V13.0.88
// Based on NVVM 20.0.0
//

.version 9.0
.target sm_100
.address_size 64

	// .globl	_Z12InitializingPiS_i

.visible .entry _Z12InitializingPiS_i(
	.param .u64 .ptr .align 1 _Z12InitializingPiS_i_param_0,
	.param .u64 .ptr .align 1 _Z12InitializingPiS_i_param_1,
	.param .u32 _Z12InitializingPiS_i_param_2
)
{
	.reg .pred 	%p<3>;
	.reg .b32 	%r<10>;
	.reg .b64 	%rd<11>;

	ld.param.u64 	%rd3, [_Z12InitializingPiS_i_param_0];
	ld.param.u64 	%rd4, [_Z12InitializingPiS_i_param_1];
	ld.param.u32 	%r2, [_Z12InitializingPiS_i_param_2];
	cvta.to.global.u64 	%rd1, %rd4;
	cvta.to.global.u64 	%rd2, %rd3;
	mov.u32 	%r3, %ctaid.x;
	mov.u32 	%r4, %ntid.x;
	mov.u32 	%r5, %tid.x;
	mad.lo.s32 	%r1, %r3, %r4, %r5;
	setp.gt.s32 	%p1, %r1, 4999;
	@%p1 bra 	$L__BB0_4;
	setp.ne.s32 	%p2, %r1, %r2;
	@%p2 bra 	$L__BB0_3;
	mul.wide.s32 	%rd8, %r2, 4;
	add.s64 	%rd9, %rd2, %rd8;
	mov.b32 	%r8, 0;
	st.global.u32 	[%rd9], %r8;
	add.s64 	%rd10, %rd1, %rd8;
	mov.b32 	%r9, 1;
	st.global.u32 	[%rd10], %r9;
	bra.uni 	$L__BB0_4;
$L__BB0_3:
	mul.wide.s32 	%rd5, %r1, 4;
	add.s64 	%rd6, %rd2, %rd5;
	mov.b32 	%r6, 10000000;
	st.global.u32 	[%rd6], %r6;
	add.s64 	%rd7, %rd1, %rd5;
	mov.b32 	%r7, 0;
	st.global.u32 	[%rd7], %r7;
$L__BB0_4:
	ret;

}
	// .globl	_Z7MinimumPiS_S_S_S_S_S_
.visible .entry _Z7MinimumPiS_S_S_S_S_S_(
	.param .u64 .ptr .align 1 _Z7MinimumPiS_S_S_S_S_S__param_0,
	.param .u64 .ptr .align 1 _Z7MinimumPiS_S_S_S_S_S__param_1,
	.param .u64 .ptr .align 1 _Z7MinimumPiS_S_S_S_S_S__param_2,
	.param .u64 .ptr .align 1 _Z7MinimumPiS_S_S_S_S_S__param_3,
	.param .u64 .ptr .align 1 _Z7MinimumPiS_S_S_S_S_S__param_4,
	.param .u64 .ptr .align 1 _Z7MinimumPiS_S_S_S_S_S__param_5,
	.param .u64 .ptr .align 1 _Z7MinimumPiS_S_S_S_S_S__param_6
)
{
	.reg .pred 	%p<5>;
	.reg .b32 	%r<21>;
	.reg .b64 	%rd<27>;

	ld.param.u64 	%rd9, [_Z7MinimumPiS_S_S_S_S_S__param_0];
	ld.param.u64 	%rd4, [_Z7MinimumPiS_S_S_S_S_S__param_2];
	ld.param.u64 	%rd5, [_Z7MinimumPiS_S_S_S_S_S__param_3];
	ld.param.u64 	%rd6, [_Z7MinimumPiS_S_S_S_S_S__param_4];
	ld.param.u64 	%rd7, [_Z7MinimumPiS_S_S_S_S_S__param_5];
	ld.param.u64 	%rd8, [_Z7MinimumPiS_S_S_S_S_S__param_6];
	cvta.to.global.u64 	%rd1, %rd9;
	mov.u32 	%r7, %ctaid.x;
	mov.u32 	%r8, %ntid.x;
	mov.u32 	%r9, %tid.x;
	mad.lo.s32 	%r1, %r7, %r8, %r9;
	setp.gt.s32 	%p1, %r1, 4999;
	@%p1 bra 	$L__BB1_6;
	mul.wide.s32 	%rd10, %r1, 4;
	add.s64 	%rd11, %rd1, %rd10;
	ld.global.u32 	%r10, [%rd11];
	setp.ne.s32 	%p2, %r10, 1;
	@%p2 bra 	$L__BB1_6;
	cvta.to.global.u64 	%rd12, %rd4;
	add.s64 	%rd2, %rd12, %rd10;
	ld.global.u32 	%r11, [%rd2];
	mul.lo.s32 	%r20, %r11, 4999;
	add.s32 	%r12, %r20, 4998;
	max.s32 	%r3, %r20, %r12;
	cvta.to.global.u64 	%rd3, %rd6;
	bra.uni 	$L__BB1_4;
$L__BB1_3:
	add.s32 	%r4, %r20, 1;
	setp.eq.s32 	%p4, %r20, %r3;
	mov.u32 	%r20, %r4;
	@%p4 bra 	$L__BB1_6;
$L__BB1_4:
	mul.wide.s32 	%rd14, %r20, 4;
	add.s64 	%rd15, %rd3, %rd14;
	ld.global.u32 	%r6, [%rd15];
	mul.wide.s32 	%rd16, %r6, 4;
	add.s64 	%rd17, %rd1, %rd16;
	ld.global.u32 	%r13, [%rd17];
	setp.eq.s32 	%p3, %r13, 1;
	@%p3 bra 	$L__BB1_3;
	cvta.to.global.u64 	%rd18, %rd5;
	add.s64 	%rd20, %rd18, %rd16;
	add.s64 	%rd22, %rd18, %rd10;
	ld.global.u32 	%r14, [%rd22];
	cvta.to.global.u64 	%rd23, %rd7;
	add.s64 	%rd25, %rd23, %rd14;
	ld.global.u32 	%r15, [%rd25];
	add.s32 	%r16, %r15, %r14;
	atom.global.min.s32 	%r17, [%rd20], %r16;
	ld.global.u32 	%r18, [%rd20];
	cvta.to.global.u64 	%rd26, %rd8;
	atom.global.min.s32 	%r19, [%rd26], %r18;
	st.global.u32 	[%rd2], %r6;
$L__BB1_6:
	ret;

}
	// .globl	_Z5RelaxPiS_S_
.visible .entry _Z5RelaxPiS_S_(
	.param .u64 .ptr .align 1 _Z5RelaxPiS_S__param_0,
	.param .u64 .ptr .align 1 _Z5RelaxPiS_S__param_1,
	.param .u64 .ptr .align 1 _Z5RelaxPiS_S__param_2
)
{
	.reg .pred 	%p<4>;
	.reg .b32 	%r<9>;
	.reg .b64 	%rd<11>;

	ld.param.u64 	%rd2, [_Z5RelaxPiS_S__param_0];
	ld.param.u64 	%rd3, [_Z5RelaxPiS_S__param_1];
	ld.param.u64 	%rd4, [_Z5RelaxPiS_S__param_2];
	mov.u32 	%r2, %ctaid.x;
	mov.u32 	%r3, %ntid.x;
	mov.u32 	%r4, %tid.x;
	mad.lo.s32 	%r1, %r2, %r3, %r4;
	setp.gt.s32 	%p1, %r1, 4999;
	@%p1 bra 	$L__BB2_4;
	cvta.to.global.u64 	%rd5, %rd2;
	mul.wide.s32 	%rd6, %r1, 4;
	add.s64 	%rd1, %rd5, %rd6;
	ld.global.u32 	%r5, [%rd1];
	setp.eq.s32 	%p2, %r5, 1;
	@%p2 bra 	$L__BB2_4;
	cvta.to.global.u64 	%rd7, %rd3;
	add.s64 	%rd9, %rd7, %rd6;
	ld.global.u32 	%r6, [%rd9];
	cvta.to.global.u64 	%rd10, %rd4;
	ld.global.u32 	%r7, [%rd10];
	setp.ne.s32 	%p3, %r6, %r7;
	@%p3 bra 	$L__BB2_4;
	mov.b32 	%r8, 1;
	st.global.u32 	[%rd1], %r8;
$L__BB2_4:
	ret;

}


// ===== COMPILED SASS (sm_100) =====

	.target	sm_100

	.elftype	@"ET_EXEC"


//--------------------- .note.nv.tkinfo           --------------------------
	.section	.note.nv.tkinfo,"",@"SHT_NOTE"
	.sectionflags	@"SHF_NOTE_NV_TKINFO"
	.tkinfo
        /*0018*/ 	.word	0x00000002
        /*0030*/ 	.string	""
        /*0030*/ 	.string	"ptxas"
        /*0030*/ 	.string	"Cuda compilation tools, release 13.0, V13.0.88"
        /*0030*/ 	.string	"Build cuda_13.0.r13.0/compiler.36424714_0"
        /*0030*/ 	.string	"-arch sm_100 -m 64 "



//--------------------- .note.nv.cuinfo           --------------------------
	.section	.note.nv.cuinfo,"",@"SHT_NOTE"
	.sectionflags	@"SHF_NOTE_NV_CUINFO"
        /*0018*/ 	.short	0x0002
        /*001a*/ 	.short	0x0064
        /*001c*/ 	.short	0x0082
	.zero		2


//--------------------- .nv.info                  --------------------------
	.section	.nv.info,"",@"SHT_CUDA_INFO"
	.align	4


	//----- nvinfo : EIATTR_REGCOUNT
	.align		4
        /*0000*/ 	.byte	0x04, 0x2f
        /*0002*/ 	.short	(.L_1 - .L_0)
	.align		4
.L_0:
        /*0004*/ 	.word	index@(_Z12InitializingPiS_i)
        /*0008*/ 	.word	0x0000000c


	//----- nvinfo : EIATTR_FRAME_SIZE
	.align		4
.L_1:
        /*000c*/ 	.byte	0x04, 0x11
        /*000e*/ 	.short	(.L_3 - .L_2)
	.align		4
.L_2:
        /*0010*/ 	.word	index@(_Z12InitializingPiS_i)
        /*0014*/ 	.word	0x00000000


	//----- nvinfo : EIATTR_REGCOUNT
	.align		4
.L_3:
        /*0018*/ 	.byte	0x04, 0x2f
        /*001a*/ 	.short	(.L_5 - .L_4)
	.align		4
.L_4:
        /*001c*/ 	.word	index@(_Z7MinimumPiS_S_S_S_S_S_)
        /*0020*/ 	.word	0x00000012


	//----- nvinfo : EIATTR_FRAME_SIZE
	.align		4
.L_5:
        /*0024*/ 	.byte	0x04, 0x11
        /*0026*/ 	.short	(.L_7 - .L_6)
	.align		4
.L_6:
        /*0028*/ 	.word	index@(_Z7MinimumPiS_S_S_S_S_S_)
        /*002c*/ 	.word	0x00000000


	//----- nvinfo : EIATTR_REGCOUNT
	.align		4
.L_7:
        /*0030*/ 	.byte	0x04, 0x2f
        /*0032*/ 	.short	(.L_9 - .L_8)
	.align		4
.L_8:
        /*0034*/ 	.word	index@(_Z5RelaxPiS_S_)
        /*0038*/ 	.word	0x0000000c


	//----- nvinfo : EIATTR_FRAME_SIZE
	.align		4
.L_9:
        /*003c*/ 	.byte	0x04, 0x11
        /*003e*/ 	.short	(.L_11 - .L_10)
	.align		4
.L_10:
        /*0040*/ 	.word	index@(_Z5RelaxPiS_S_)
        /*0044*/ 	.word	0x00000000


	//----- nvinfo : EIATTR_MIN_STACK_SIZE
	.align		4
.L_11:
        /*0048*/ 	.byte	0x04, 0x12
        /*004a*/ 	.short	(.L_13 - .L_12)
	.align		4
.L_12:
        /*004c*/ 	.word	index@(_Z5RelaxPiS_S_)
        /*0050*/ 	.word	0x00000000


	//----- nvinfo : EIATTR_MIN_STACK_SIZE
	.align		4
.L_13:
        /*0054*/ 	.byte	0x04, 0x12
        /*0056*/ 	.short	(.L_15 - .L_14)
	.align		4
.L_14:
        /*0058*/ 	.word	index@(_Z7MinimumPiS_S_S_S_S_S_)
        /*005c*/ 	.word	0x00000000


	//----- nvinfo : EIATTR_MIN_STACK_SIZE
	.align		4
.L_15:
        /*0060*/ 	.byte	0x04, 0x12
        /*0062*/ 	.short	(.L_17 - .L_16)
	.align		4
.L_16:
        /*0064*/ 	.word	index@(_Z12InitializingPiS_i)
        /*0068*/ 	.word	0x00000000
.L_17:


//--------------------- .nv.compat                --------------------------
	.section	.nv.compat,"",@"SHT_CUDA_COMPAT_INFO"
	.align	4
        /*0000*/ 	.byte	0x02, 0x09, 0x00, 0x00, 0x02, 0x02, 0x01, 0x00, 0x02, 0x05, 0x05, 0x00, 0x03, 0x07, 0x01, 0x01
        /*0010*/ 	.byte	0x02, 0x03, 0x00, 0x00, 0x02, 0x06, 0x01, 0x00, 0x04, 0x0b, 0x08, 0x00, 0x09, 0x00, 0x00, 0x00
        /*0020*/ 	.byte	0x00, 0x00, 0x00, 0x00


//--------------------- .nv.info._Z5RelaxPiS_S_   --------------------------
	.section	.nv.info._Z5RelaxPiS_S_,"",@"SHT_CUDA_INFO"
	.sectionflags	@""
	.align	4


	//----- nvinfo : EIATTR_CUDA_API_VERSION
	.align		4
        /*0000*/ 	.byte	0x04, 0x37
        /*0002*/ 	.short	(.L_19 - .L_18)
.L_18:
        /*0004*/ 	.word	0x00000082


	//----- nvinfo : EIATTR_KPARAM_INFO
	.align		4
.L_19:
        /*0008*/ 	.byte	0x04, 0x17
        /*000a*/ 	.short	(.L_21 - .L_20)
.L_20:
        /*000c*/ 	.word	0x00000000
        /*0010*/ 	.short	0x0002
        /*0012*/ 	.short	0x0010
        /*0014*/ 	.byte	0x00, 0xf5, 0x21, 0x00


	//----- nvinfo : EIATTR_KPARAM_INFO
	.align		4
.L_21:
        /*0018*/ 	.byte	0x04, 0x17
        /*001a*/ 	.short	(.L_23 - .L_22)
.L_22:
        /*001c*/ 	.word	0x00000000
        /*0020*/ 	.short	0x0001
        /*0022*/ 	.short	0x0008
        /*0024*/ 	.byte	0x00, 0xf5, 0x21, 0x00


	//----- nvinfo : EIATTR_KPARAM_INFO
	.align		4
.L_23:
        /*0028*/ 	.byte	0x04, 0x17
        /*002a*/ 	.short	(.L_25 - .L_24)
.L_24:
        /*002c*/ 	.word	0x00000000
        /*0030*/ 	.short	0x0000
        /*0032*/ 	.short	0x0000
        /*0034*/ 	.byte	0x00, 0xf5, 0x21, 0x00


	//----- nvinfo : EIATTR_SPARSE_MMA_MASK
	.align		4
.L_25:
        /*0038*/ 	.byte	0x03, 0x50
        /*003a*/ 	.short	0x0000


	//----- nvinfo : EIATTR_MAXREG_COUNT
	.align		4
        /*003c*/ 	.byte	0x03, 0x1b
        /*003e*/ 	.short	0x00ff


	//----- nvinfo : EIATTR_MERCURY_ISA_VERSION
	.align		4
        /*0040*/ 	.byte	0x03, 0x5f
        /*0042*/ 	.short	0x0101


	//----- nvinfo : EIATTR_VRC_CTA_INIT_COUNT
	.align		4
        /*0044*/ 	.byte	0x02, 0x4a
	.zero		1
	.zero		1


	//----- nvinfo : EIATTR_EXIT_INSTR_OFFSETS
	.align		4
        /*0048*/ 	.byte	0x04, 0x1c
        /*004a*/ 	.short	(.L_27 - .L_26)


	//   ....[0]....
.L_26:
        /*004c*/ 	.word	0x00000060


	//   ....[1]....
        /*0050*/ 	.word	0x000000c0


	//   ....[2]....
        /*0054*/ 	.word	0x00000130


	//   ....[3]....
        /*0058*/ 	.word	0x00000160


	//----- nvinfo : EIATTR_CBANK_PARAM_SIZE
	.align		4
.L_27:
        /*005c*/ 	.byte	0x03, 0x19
        /*005e*/ 	.short	0x0018


	//----- nvinfo : EIATTR_PARAM_CBANK
	.align		4
        /*0060*/ 	.byte	0x04, 0x0a
        /*0062*/ 	.short	(.L_29 - .L_28)
	.align		4
.L_28:
        /*0064*/ 	.word	index@(.nv.constant0._Z5RelaxPiS_S_)
        /*0068*/ 	.short	0x0380
        /*006a*/ 	.short	0x0018


	//----- nvinfo : EIATTR_SW_WAR
	.align		4
.L_29:
        /*006c*/ 	.byte	0x04, 0x36
        /*006e*/ 	.short	(.L_31 - .L_30)
.L_30:
        /*0070*/ 	.word	0x00000008
.L_31:


//--------------------- .nv.info._Z7MinimumPiS_S_S_S_S_S_ --------------------------
	.section	.nv.info._Z7MinimumPiS_S_S_S_S_S_,"",@"SHT_CUDA_INFO"
	.sectionflags	@""
	.align	4


	//----- nvinfo : EIATTR_CUDA_API_VERSION
	.align		4
        /*0000*/ 	.byte	0x04, 0x37
        /*0002*/ 	.short	(.L_33 - .L_32)
.L_32:
        /*0004*/ 	.word	0x00000082


	//----- nvinfo : EIATTR_KPARAM_INFO
	.align		4
.L_33:
        /*0008*/ 	.byte	0x04, 0x17
        /*000a*/ 	.short	(.L_35 - .L_34)
.L_34:
        /*000c*/ 	.word	0x00000000
        /*0010*/ 	.short	0x0006
        /*0012*/ 	.short	0x0030
        /*0014*/ 	.byte	0x00, 0xf5, 0x21, 0x00


	//----- nvinfo : EIATTR_KPARAM_INFO
	.align		4
.L_35:
        /*0018*/ 	.byte	0x04, 0x17
        /*001a*/ 	.short	(.L_37 - .L_36)
.L_36:
        /*001c*/ 	.word	0x00000000
        /*0020*/ 	.short	0x0005
        /*0022*/ 	.short	0x0028
        /*0024*/ 	.byte	0x00, 0xf5, 0x21, 0x00


	//----- nvinfo : EIATTR_KPARAM_INFO
	.align		4
.L_37:
        /*0028*/ 	.byte	0x04, 0x17
        /*002a*/ 	.short	(.L_39 - .L_38)
.L_38:
        /*002c*/ 	.word	0x00000000
        /*0030*/ 	.short	0x0004
        /*0032*/ 	.short	0x0020
        /*0034*/ 	.byte	0x00, 0xf5, 0x21, 0x00


	//----- nvinfo : EIATTR_KPARAM_INFO
	.align		4
.L_39:
        /*0038*/ 	.byte	0x04, 0x17
        /*003a*/ 	.short	(.L_41 - .L_40)
.L_40:
        /*003c*/ 	.word	0x00000000
        /*0040*/ 	.short	0x0003
        /*0042*/ 	.short	0x0018
        /*0044*/ 	.byte	0x00, 0xf5, 0x21, 0x00


	//----- nvinfo : EIATTR_KPARAM_INFO
	.align		4
.L_41:
        /*0048*/ 	.byte	0x04, 0x17
        /*004a*/ 	.short	(.L_43 - .L_42)
.L_42:
        /*004c*/ 	.word	0x00000000
        /*0050*/ 	.short	0x0002
        /*0052*/ 	.short	0x0010
        /*0054*/ 	.byte	0x00, 0xf5, 0x21, 0x00


	//----- nvinfo : EIATTR_KPARAM_INFO
	.align		4
.L_43:
        /*0058*/ 	.byte	0x04, 0x17
        /*005a*/ 	.short	(.L_45 - .L_44)
.L_44:
        /*005c*/ 	.word	0x00000000
        /*0060*/ 	.short	0x0001
        /*0062*/ 	.short	0x0008
        /*0064*/ 	.byte	0x00, 0xf5, 0x21, 0x00


	//----- nvinfo : EIATTR_KPARAM_INFO
	.align		4
.L_45:
        /*0068*/ 	.byte	0x04, 0x17
        /*006a*/ 	.short	(.L_47 - .L_46)
.L_46:
        /*006c*/ 	.word	0x00000000
        /*0070*/ 	.short	0x0000
        /*0072*/ 	.short	0x0000
        /*0074*/ 	.byte	0x00, 0xf5, 0x21, 0x00


	//----- nvinfo : EIATTR_SPARSE_MMA_MASK
	.align		4
.L_47:
        /*0078*/ 	.byte	0x03, 0x50
        /*007a*/ 	.short	0x0000


	//----- nvinfo : EIATTR_MAXREG_COUNT
	.align		4
        /*007c*/ 	.byte	0x03, 0x1b
        /*007e*/ 	.short	0x00ff


	//----- nvinfo : EIATTR_MERCURY_ISA_VERSION
	.align		4
        /*0080*/ 	.byte	0x03, 0x5f
        /*0082*/ 	.short	0x0101


	//----- nvinfo : EIATTR_INT_WARP_WIDE_INSTR_OFFSETS
	.align		4
        /*0084*/ 	.byte	0x04, 0x31
        /*0086*/ 	.short	(.L_49 - .L_48)


	//   ....[0]....
.L_48:
        /*0088*/ 	.word	0x00000470


	//   ....[1]....
        /*008c*/ 	.word	0x000004a0


	//----- nvinfo : EIATTR_VRC_CTA_INIT_COUNT
	.align		4
.L_49:
        /*0090*/ 	.byte	0x02, 0x4a
	.zero		1
	.zero		1


	//----- nvinfo : EIATTR_EXIT_INSTR_OFFSETS
	.align		4
        /*0094*/ 	.byte	0x04, 0x1c
        /*0096*/ 	.short	(.L_51 - .L_50)


	//   ....[0]....
.L_50:
        /*0098*/ 	.word	0x00000060


	//   ....[1]....
        /*009c*/ 	.word	0x000000c0


	//   ....[2]....
        /*00a0*/ 	.word	0x00000270


	//   ....[3]....
        /*00a4*/ 	.word	0x000004e0


	//----- nvinfo : EIATTR_CRS_STACK_SIZE
	.align		4
.L_51:
        /*00a8*/ 	.byte	0x04, 0x1e
        /*00aa*/ 	.short	(.L_53 - .L_52)
.L_52:
        /*00ac*/ 	.word	0x00000000


	//----- nvinfo : EIATTR_CBANK_PARAM_SIZE
	.align		4
.L_53:
        /*00b0*/ 	.byte	0x03, 0x19
        /*00b2*/ 	.short	0x0038


	//----- nvinfo : EIATTR_PARAM_CBANK
	.align		4
        /*00b4*/ 	.byte	0x04, 0x0a
        /*00b6*/ 	.short	(.L_55 - .L_54)
	.align		4
.L_54:
        /*00b8*/ 	.word	index@(.nv.constant0._Z7MinimumPiS_S_S_S_S_S_)
        /*00bc*/ 	.short	0x0380
        /*00be*/ 	.short	0x0038


	//----- nvinfo : EIATTR_SW_WAR
	.align		4
.L_55:
        /*00c0*/ 	.byte	0x04, 0x36
        /*00c2*/ 	.short	(.L_57 - .L_56)
.L_56:
        /*00c4*/ 	.word	0x00000008
.L_57:


//--------------------- .nv.info._Z12InitializingPiS_i --------------------------
	.section	.nv.info._Z12InitializingPiS_i,"",@"SHT_CUDA_INFO"
	.sectionflags	@""
	.align	4


	//----- nvinfo : EIATTR_CUDA_API_VERSION
	.align		4
        /*0000*/ 	.byte	0x04, 0x37
        /*0002*/ 	.short	(.L_59 - .L_58)
.L_58:
        /*0004*/ 	.word	0x00000082


	//----- nvinfo : EIATTR_KPARAM_INFO
	.align		4
.L_59:
        /*0008*/ 	.byte	0x04, 0x17
        /*000a*/ 	.short	(.L_61 - .L_60)
.L_60:
        /*000c*/ 	.word	0x00000000
        /*0010*/ 	.short	0x0002
        /*0012*/ 	.short	0x0010
        /*0014*/ 	.byte	0x00, 0xf0, 0x11, 0x00


	//----- nvinfo : EIATTR_KPARAM_INFO
	.align		4
.L_61:
        /*0018*/ 	.byte	0x04, 0x17
        /*001a*/ 	.short	(.L_63 - .L_62)
.L_62:
        /*001c*/ 	.word	0x00000000
        /*0020*/ 	.short	0x0001
        /*0022*/ 	.short	0x0008
        /*0024*/ 	.byte	0x00, 0xf5, 0x21, 0x00


	//----- nvinfo : EIATTR_KPARAM_INFO
	.align		4
.L_63:
        /*0028*/ 	.byte	0x04, 0x17
        /*002a*/ 	.short	(.L_65 - .L_64)
.L_64:
        /*002c*/ 	.word	0x00000000
        /*0030*/ 	.short	0x0000
        /*0032*/ 	.short	0x0000
        /*0034*/ 	.byte	0x00, 0xf5, 0x21, 0x00


	//----- nvinfo : EIATTR_SPARSE_MMA_MASK
	.align		4
.L_65:
        /*0038*/ 	.byte	0x03, 0x50
        /*003a*/ 	.short	0x0000


	//----- nvinfo : EIATTR_MAXREG_COUNT
	.align		4
        /*003c*/ 	.byte	0x03, 0x1b
        /*003e*/ 	.short	0x00ff


	//----- nvinfo : EIATTR_MERCURY_ISA_VERSION
	.align		4
        /*0040*/ 	.byte	0x03, 0x5f
        /*0042*/ 	.short	0x0101


	//----- nvinfo : EIATTR_VRC_CTA_INIT_COUNT
	.align		4
        /*0044*/ 	.byte	0x02, 0x4a
	.zero		1
	.zero		1


	//----- nvinfo : EIATTR_EXIT_INSTR_OFFSETS
	.align		4
        /*0048*/ 	.byte	0x04, 0x1c
        /*004a*/ 	.short	(.L_67 - .L_66)


	//   ....[0]....
.L_66:
        /*004c*/ 	.word	0x00000060


	//   ....[1]....
        /*0050*/ 	.word	0x00000110


	//   ....[2]....
        /*0054*/ 	.word	0x00000190


	//----- nvinfo : EIATTR_CBANK_PARAM_SIZE
	.align		4
.L_67:
        /*0058*/ 	.byte	0x03, 0x19
        /*005a*/ 	.short	0x0014


	//----- nvinfo : EIATTR_PARAM_CBANK
	.align		4
        /*005c*/ 	.byte	0x04, 0x0a
        /*005e*/ 	.short	(.L_69 - .L_68)
	.align		4
.L_68:
        /*0060*/ 	.word	index@(.nv.constant0._Z12InitializingPiS_i)
        /*0064*/ 	.short	0x0380
        /*0066*/ 	.short	0x0014


	//----- nvinfo : EIATTR_SW_WAR
	.align		4
.L_69:
        /*0068*/ 	.byte	0x04, 0x36
        /*006a*/ 	.short	(.L_71 - .L_70)
.L_70:
        /*006c*/ 	.word	0x00000008
.L_71:


//--------------------- .nv.callgraph             --------------------------
	.section	.nv.callgraph,"",@"SHT_CUDA_CALLGRAPH"
	.align	4
	.sectionentsize	8
	.align		4
        /*0000*/ 	.word	0x00000000
	.align		4
        /*0004*/ 	.word	0xffffffff
	.align		4
        /*0008*/ 	.word	0x00000000
	.align		4
        /*000c*/ 	.word	0xfffffffe
	.align		4
        /*0010*/ 	.word	0x00000000
	.align		4
        /*0014*/ 	.word	0xfffffffd
	.align		4
        /*0018*/ 	.word	0x00000000
	.align		4
        /*001c*/ 	.word	0xfffffffc


//--------------------- .text._Z5RelaxPiS_S_      --------------------------
	.section	.text._Z5RelaxPiS_S_,"ax",@progbits
	.align	128
        .global         _Z5RelaxPiS_S_
        .type           _Z5RelaxPiS_S_,@function
        .size           _Z5RelaxPiS_S_,(.L_x_7 - _Z5RelaxPiS_S_)
        .other          _Z5RelaxPiS_S_,@"STO_CUDA_ENTRY STV_DEFAULT"
_Z5RelaxPiS_S_:
.text._Z5RelaxPiS_S_:
[----:B------:R-:W-:Y:S01]  /*0000*/  LDC R1, c[0x0][0x37c] ;  /* 0x0000df00ff017b82 */ /* 0x000fe20000000800 */
[----:B------:R-:W0:Y:S07]  /*0010*/  S2R R0, SR_TID.X ;  /* 0x0000000000007919 */ /* 0x000e2e0000002100 */
[----:B------:R-:W0:Y:S08]  /*0020*/  S2UR UR4, SR_CTAID.X ;  /* 0x00000000000479c3 */ /* 0x000e300000002500 */
[----:B------:R-:W0:Y:S02]  /*0030*/  LDC R9, c[0x0][0x360] ;  /* 0x0000d800ff097b82 */ /* 0x000e240000000800 */
[----:B0-----:R-:W-:-:S05]  /*0040*/  IMAD R9, R9, UR4, R0 ;  /* 0x0000000409097c24 */ /* 0x001fca000f8e0200 */
[----:B------:R-:W-:-:S13]  /*0050*/  ISETP.GT.AND P0, PT, R9, 0x1387, PT ;  /* 0x000013870900780c */ /* 0x000fda0003f04270 */
[----:B------:R-:W-:Y:S05]  /*0060*/  @P0 EXIT ;  /* 0x000000000000094d */ /* 0x000fea0003800000 */
[----:B------:R-:W0:Y:S01]  /*0070*/  LDC.64 R2, c[0x0][0x380] ;  /* 0x0000e000ff027b82 */ /* 0x000e220000000a00 */
[----:B------:R-:W1:Y:S01]  /*0080*/  LDCU.64 UR4, c[0x0][0x358] ;  /* 0x00006b00ff0477ac */ /* 0x000e620008000a00 */
[----:B0-----:R-:W-:-:S05]  /*0090*/  IMAD.WIDE R2, R9, 0x4, R2 ;  /* 0x0000000409027825 */ /* 0x001fca00078e0202 */
[----:B-1----:R-:W2:Y:S02]  /*00a0*/  LDG.E R0, desc[UR4][R2.64] ;  /* 0x0000000402007981 */ /* 0x002ea4000c1e1900 */
[----:B--2---:R-:W-:-:S13]  /*00b0*/  ISETP.NE.AND P0, PT, R0, 0x1, PT ;  /* 0x000000010000780c */ /* 0x004fda0003f05270 */
[----:B------:R-:W-:Y:S05]  /*00c0*/  @!P0 EXIT ;  /* 0x000000000000894d */ /* 0x000fea0003800000 */
[----:B------:R-:W0:Y:S08]  /*00d0*/  LDC.64 R4, c[0x0][0x388] ;  /* 0x0000e200ff047b82 */ /* 0x000e300000000a00 */
[----:B------:R-:W1:Y:S01]  /*00e0*/  LDC.64 R6, c[0x0][0x390] ;  /* 0x0000e400ff067b82 */ /* 0x000e620000000a00 */
[----:B0-----:R-:W-:-:S06]  /*00f0*/  IMAD.WIDE R4, R9, 0x4, R4 ;  /* 0x0000000409047825 */ /* 0x001fcc00078e0204 */
[----:B------:R-:W2:Y:S04]  /*0100*/  LDG.E R4, desc[UR4][R4.64] ;  /* 0x0000000404047981 */ /* 0x000ea8000c1e1900 */
[----:B-1----:R-:W2:Y:S02]  /*0110*/  LDG.E R7, desc[UR4][R6.64] ;  /* 0x0000000406077981 */ /* 0x002ea4000c1e1900 */
[----:B--2---:R-:W-:-:S13]  /*0120*/  ISETP.NE.AND P0, PT, R4, R7, PT ;  /* 0x000000070400720c */ /* 0x004fda0003f05270 */
[----:B------:R-:W-:Y:S05]  /*0130*/  @P0 EXIT ;  /* 0x000000000000094d */ /* 0x000fea0003800000 */
[----:B------:R-:W-:-:S05]  /*0140*/  HFMA2 R5, -RZ, RZ, 0, 5.9604644775390625e-08 ;  /* 0x00000001ff057431 */ /* 0x000fca00000001ff */
[----:B------:R-:W-:Y:S01]  /*0150*/  STG.E desc[UR4][R2.64], R5 ;  /* 0x0000000502007986 */ /* 0x000fe2000c101904 */
[----:B------:R-:W-:Y:S05]  /*0160*/  EXIT ;  /* 0x000000000000794d */ /* 0x000fea0003800000 */
.L_x_0:
[----:B------:R-:W-:-:S00]  /*0170*/  BRA `(.L_x_0) ;  /* 0xfffffffc00fc7947 */ /* 0x000fc0000383ffff */
[----:B------:R-:W-:-:S00]  /*0180*/  NOP ;  /* 0x0000000000007918 */ /* 0x000fc00000000000 */
[----:B------:R-:W-:-:S00]  /*0190*/  NOP ;  /* 0x0000000000007918 */ /* 0x000fc00000000000 */
[----:B------:R-:W-:-:S00]  /*01a0*/  NOP ;  /* 0x0000000000007918 */ /* 0x000fc00000000000 */
[----:B------:R-:W-:-:S00]  /*01b0*/  NOP ;  /* 0x0000000000007918 */ /* 0x000fc00000000000 */
[----:B------:R-:W-:-:S00]  /*01c0*/  NOP ;  /* 0x0000000000007918 */ /* 0x000fc00000000000 */
[----:B------:R-:W-:-:S00]  /*01d0*/  NOP ;  /* 0x0000000000007918 */ /* 0x000fc00000000000 */
[----:B------:R-:W-:-:S00]  /*01e0*/  NOP ;  /* 0x0000000000007918 */ /* 0x000fc00000000000 */
[----:B------:R-:W-:-:S00]  /*01f0*/  NOP ;  /* 0x0000000000007918 */ /* 0x000fc00000000000 */
.L_x_7:


//--------------------- .text._Z7MinimumPiS_S_S_S_S_S_ --------------------------
	.section	.text._Z7MinimumPiS_S_S_S_S_S_,"ax",@progbits
	.align	128
        .global         _Z7MinimumPiS_S_S_S_S_S_
        .type           _Z7MinimumPiS_S_S_S_S_S_,@function
        .size           _Z7MinimumPiS_S_S_S_S_S_,(.L_x_8 - _Z7MinimumPiS_S_S_S_S_S_)
        .other          _Z7MinimumPiS_S_S_S_S_S_,@"STO_CUDA_ENTRY STV_DEFAULT"
_Z7MinimumPiS_S_S_S_S_S_:
.text._Z7MinimumPiS_S_S_S_S_S_:
        /* <DEDUP_REMOVED lines=9> */
[----:B0-----:R-:W-:-:S06]  /*0090*/  IMAD.WIDE R2, R0, 0x4, R2 ;  /* 0x0000000400027825 */ /* 0x001fcc00078e0202 */
[----:B-1----:R-:W2:Y:S02]  /*00a0*/  LDG.E R2, desc[UR6][R2.64] ;  /* 0x0000000602027981 */ /* 0x002ea4000c1e1900 */
[----:B--2---:R-:W-:-:S13]  /*00b0*/  ISETP.NE.AND P0, PT, R2, 0x1, PT ;  /* 0x000000010200780c */ /* 0x004fda0003f05270 */
[----:B------:R-:W-:Y:S05]  /*00c0*/  @P0 EXIT ;  /* 0x000000000000094d */ /* 0x000fea0003800000 */
[----:B------:R-:W0:Y:S01]  /*00d0*/  LDC.64 R2, c[0x0][0x390] ;  /* 0x0000e400ff027b82 */ /* 0x000e220000000a00 */
[----:B------:R-:W1:Y:S01]  /*00e0*/  LDCU.64 UR4, c[0x0][0x3a0] ;  /* 0x00007400ff0477ac */ /* 0x000e620008000a00 */
[----:B------:R-:W2:Y:S01]  /*00f0*/  LDCU.64 UR8, c[0x0][0x3a0] ;  /* 0x00007400ff0877ac */ /* 0x000ea20008000a00 */
[----:B------:R-:W3:Y:S01]  /*0100*/  LDCU.64 UR10, c[0x0][0x380] ;  /* 0x00007000ff0a77ac */ /* 0x000ee20008000a00 */
[----:B0-----:R-:W-:-:S05]  /*0110*/  IMAD.WIDE R2, R0, 0x4, R2 ;  /* 0x0000000400027825 */ /* 0x001fca00078e0202 */
[----:B------:R-:W4:Y:S02]  /*0120*/  LDG.E R4, desc[UR6][R2.64] ;  /* 0x0000000602047981 */ /* 0x000f24000c1e1900 */
[----:B----4-:R-:W-:-:S04]  /*0130*/  IMAD R12, R4, 0x1387, RZ ;  /* 0x00001387040c7824 */ /* 0x010fc800078e02ff */
[----:B------:R-:W-:-:S03]  /*0140*/  IMAD.WIDE R6, R12, 0x4, RZ ;  /* 0x000000040c067825 */ /* 0x000fc600078e02ff */
[----:B-1----:R-:W-:-:S04]  /*0150*/  IADD3 R4, P0, PT, R6, UR4, RZ ;  /* 0x0000000406047c10 */ /* 0x002fc8000ff1e0ff */
[----:B------:R-:W-:Y:S01]  /*0160*/  IADD3.X R5, PT, PT, R7, UR5, RZ, P0, !PT ;  /* 0x0000000507057c10 */ /* 0x000fe200087fe4ff */
[----:B------:R-:W0:Y:S05]  /*0170*/  LDCU.64 UR4, c[0x0][0x380] ;  /* 0x00007000ff0477ac */ /* 0x000e2a0008000a00 */
[----:B------:R-:W4:Y:S02]  /*0180*/  LDG.E R5, desc[UR6][R4.64] ;  /* 0x0000000604057981 */ /* 0x000f24000c1e1900 */
[----:B----4-:R-:W-:-:S03]  /*0190*/  IMAD.WIDE R8, R5, 0x4, RZ ;  /* 0x0000000405087825 */ /* 0x010fc600078e02ff */
[----:B0-----:R-:W-:-:S04]  /*01a0*/  IADD3 R10, P0, PT, R8, UR4, RZ ;  /* 0x00000004080a7c10 */ /* 0x001fc8000ff1e0ff */
[----:B------:R-:W-:-:S05]  /*01b0*/  IADD3.X R11, PT, PT, R9, UR5, RZ, P0, !PT ;  /* 0x00000005090b7c10 */ /* 0x000fca00087fe4ff */
[----:B------:R-:W4:Y:S01]  /*01c0*/  LDG.E R10, desc[UR6][R10.64] ;  /* 0x000000060a0a7981 */ /* 0x000f22000c1e1900 */
[----:B------:R-:W-:Y:S01]  /*01d0*/  BSSY.RECONVERGENT B0, `(.L_x_1) ;  /* 0x000001a000007945 */ /* 0x000fe20003800200 */
[----:B------:R-:W-:Y:S02]  /*01e0*/  IMAD.MOV.U32 R13, RZ, RZ, R6 ;  /* 0x000000ffff0d7224 */ /* 0x000fe400078e0006 */
[----:B------:R-:W-:Y:S02]  /*01f0*/  IMAD.MOV.U32 R14, RZ, RZ, R7 ;  /* 0x000000ffff0e7224 */ /* 0x000fe400078e0007 */
[----:B------:R-:W-:Y:S02]  /*0200*/  IMAD.MOV.U32 R6, RZ, RZ, R8 ;  /* 0x000000ffff067224 */ /* 0x000fe400078e0008 */
[----:B------:R-:W-:Y:S01]  /*0210*/  IMAD.MOV.U32 R7, RZ, RZ, R9 ;  /* 0x000000ffff077224 */ /* 0x000fe200078e0009 */
[----:B----4-:R-:W-:-:S13]  /*0220*/  ISETP.NE.AND P0, PT, R10, 0x1, PT ;  /* 0x000000010a00780c */ /* 0x010fda0003f05270 */
[----:B--23--:R-:W-:Y:S05]  /*0230*/  @P0 BRA `(.L_x_2) ;  /* 0x00000000004c0947 */ /* 0x00cfea0003800000 */
[----:B------:R-:W-:Y:S01]  /*0240*/  BSSY.RECONVERGENT B1, `(.L_x_3) ;  /* 0x000000f000017945 */ /* 0x000fe20003800200 */
[----:B------:R-:W-:-:S07]  /*0250*/  VIADDMNMX R13, R12, 0x1386, R12, !PT ;  /* 0x000013860c0d7846 */ /* 0x000fce000780010c */
.L_x_4:
[----:B------:R-:W-:-:S13]  /*0260*/  ISETP.NE.AND P0, PT, R12, R13, PT ;  /* 0x0000000d0c00720c */ /* 0x000fda0003f05270 */
[----:B------:R-:W-:Y:S05]  /*0270*/  @!P0 EXIT ;  /* 0x000000000000894d */ /* 0x000fea0003800000 */
[----:B------:R-:W-:-:S04]  /*0280*/  VIADD R12, R12, 0x1 ;  /* 0x000000010c0c7836 */ /* 0x000fc80000000000 */
[----:B------:R-:W-:-:S03]  /*0290*/  IMAD.WIDE R4, R12, 0x4, RZ ;  /* 0x000000040c047825 */ /* 0x000fc600078e02ff */
[----:B------:R-:W-:-:S04]  /*02a0*/  IADD3 R8, P0, PT, R4, UR8, RZ ;  /* 0x0000000804087c10 */ /* 0x000fc8000ff1e0ff */
[----:B------:R-:W-:-:S05]  /*02b0*/  IADD3.X R9, PT, PT, R5, UR9, RZ, P0, !PT ;  /* 0x0000000905097c10 */ /* 0x000fca00087fe4ff */
[----:B------:R-:W2:Y:S02]  /*02c0*/  LDG.E R8, desc[UR6][R8.64] ;  /* 0x0000000608087981 */ /* 0x000ea4000c1e1900 */
[----:B--2---:R-:W-:-:S03]  /*02d0*/  IMAD.WIDE R6, R8, 0x4, RZ ;  /* 0x0000000408067825 */ /* 0x004fc600078e02ff */
[----:B------:R-:W-:-:S04]  /*02e0*/  IADD3 R10, P0, PT, R6, UR10, RZ ;  /* 0x0000000a060a7c10 */ /* 0x000fc8000ff1e0ff */
[----:B------:R-:W-:-:S05]  /*02f0*/  IADD3.X R11, PT, PT, R7, UR11, RZ, P0, !PT ;  /* 0x0000000b070b7c10 */ /* 0x000fca00087fe4ff */
[----:B------:R-:W2:Y:S02]  /*0300*/  LDG.E R10, desc[UR6][R10.64] ;  /* 0x000000060a0a7981 */ /* 0x000ea4000c1e1900 */
[----:B--2---:R-:W-:-:S13]  /*0310*/  ISETP.NE.AND P0, PT, R10, 0x1, PT ;  /* 0x000000010a00780c */ /* 0x004fda0003f05270 */
[----:B------:R-:W-:Y:S05]  /*0320*/  @!P0 BRA `(.L_x_4) ;  /* 0xfffffffc00cc8947 */ /* 0x000fea000383ffff */
[----:B------:R-:W-:Y:S05]  /*0330*/  BSYNC.RECONVERGENT B1 ;  /* 0x0000000000017941 */ /* 0x000fea0003800200 */
.L_x_3:
[----:B------:R-:W-:Y:S02]  /*0340*/  IMAD.MOV.U32 R14, RZ, RZ, R5 ;  /* 0x000000ffff0e7224 */ /* 0x000fe400078e0005 */
[----:B------:R-:W-:Y:S02]  /*0350*/  IMAD.MOV.U32 R13, RZ, RZ, R4 ;  /* 0x000000ffff0d7224 */ /* 0x000fe400078e0004 */
[----:B------:R-:W-:-:S07]  /*0360*/  IMAD.MOV.U32 R5, RZ, RZ, R8 ;  /* 0x000000ffff057224 */ /* 0x000fce00078e0008 */
.L_x_2:
[----:B------:R-:W-:Y:S05]  /*0370*/  BSYNC.RECONVERGENT B0 ;  /* 0x0000000000007941 */ /* 0x000fea0003800200 */
.L_x_1:
[----:B------:R-:W0:Y:S01]  /*0380*/  LDC.64 R8, c[0x0][0x398] ;  /* 0x0000e600ff087b82 */ /* 0x000e220000000a00 */
[----:B------:R-:W1:Y:S02]  /*0390*/  LDCU.64 UR4, c[0x0][0x3a8] ;  /* 0x00007500ff0477ac */ /* 0x000e640008000a00 */
[----:B-1----:R-:W-:-:S04]  /*03a0*/  IADD3 R12, P0, PT, R13, UR4, RZ ;  /* 0x000000040d0c7c10 */ /* 0x002fc8000ff1e0ff */
[----:B------:R-:W-:Y:S01]  /*03b0*/  IADD3.X R13, PT, PT, R14, UR5, RZ, P0, !PT ;  /* 0x000000050e0d7c10 */ /* 0x000fe200087fe4ff */
[----:B0-----:R-:W-:Y:S01]  /*03c0*/  IMAD.WIDE R8, R0, 0x4, R8 ;  /* 0x0000000400087825 */ /* 0x001fe200078e0208 */
[----:B------:R-:W0:Y:S04]  /*03d0*/  LDCU.64 UR4, c[0x0][0x398] ;  /* 0x00007300ff0477ac */ /* 0x000e280008000a00 */
[----:B------:R-:W2:Y:S04]  /*03e0*/  LDG.E R13, desc[UR6][R12.64] ;  /* 0x000000060c0d7981 */ /* 0x000ea8000c1e1900 */
[----:B------:R-:W2:Y:S01]  /*03f0*/  LDG.E R8, desc[UR6][R8.64] ;  /* 0x0000000608087981 */ /* 0x000ea2000c1e1900 */
[----:B0-----:R-:W-:-:S04]  /*0400*/  IADD3 R6, P0, PT, R6, UR4, RZ ;  /* 0x0000000406067c10 */ /* 0x001fc8000ff1e0ff */
[----:B------:R-:W-:Y:S01]  /*0410*/  IADD3.X R7, PT, PT, R7, UR5, RZ, P0, !PT ;  /* 0x0000000507077c10 */ /* 0x000fe200087fe4ff */
[----:B------:R-:W0:Y:S01]  /*0420*/  S2R R4, SR_LANEID ;  /* 0x0000000000047919 */ /* 0x000e220000000000 */
[----:B--2---:R-:W-:-:S05]  /*0430*/  IMAD.IADD R15, R8, 0x1, R13 ;  /* 0x00000001080f7824 */ /* 0x004fca00078e020d */
[----:B------:R-:W-:Y:S04]  /*0440*/  REDG.E.MIN.S32.STRONG.GPU desc[UR6][R6.64], R15 ;  /* 0x0000000f0600798e */ /* 0x000fe8000c92e306 */
[----:B------:R-:W2:Y:S01]  /*0450*/  LDG.E R0, desc[UR6][R6.64] ;  /* 0x0000000606007981 */ /* 0x000ea2000c1e1900 */
[----:B------:R-:W1:Y:S01]  /*0460*/  LDC.64 R10, c[0x0][0x3b0] ;  /* 0x0000ec00ff0a7b82 */ /* 0x000e620000000a00 */
[----:B------:R-:W-:Y:S02]  /*0470*/  VOTEU.ANY UR4, UPT, PT ;  /* 0x0000000000047886 */ /* 0x000fe400038e0100 */
[----:B------:R-:W-:-:S06]  /*0480*/  UFLO.U32 UR4, UR4 ;  /* 0x00000004000472bd */ /* 0x000fcc00080e0000 */
[----:B0-----:R-:W-:Y:S02]  /*0490*/  ISETP.EQ.U32.AND P0, PT, R4, UR4, PT ;  /* 0x0000000404007c0c */ /* 0x001fe4000bf02070 */
[----:B--2---:R-:W-:-:S13]  /*04a0*/  CREDUX.MIN.S32 UR5, R0 ;  /* 0x00000000000572cc */ /* 0x004fda0000008200 */
[----:B------:R-:W-:-:S05]  /*04b0*/  IMAD.U32 R9, RZ, RZ, UR5 ;  /* 0x00000005ff097e24 */ /* 0x000fca000f8e00ff */
[----:B-1----:R-:W-:Y:S04]  /*04c0*/  @P0 REDG.E.MIN.S32.STRONG.GPU desc[UR6][R10.64], R9 ;  /* 0x000000090a00098e */ /* 0x002fe8000c92e306 */
[----:B------:R-:W-:Y:S01]  /*04d0*/  STG.E desc[UR6][R2.64], R5 ;  /* 0x0000000502007986 */ /* 0x000fe2000c101906 */
[----:B------:R-:W-:Y:S05]  /*04e0*/  EXIT ;  /* 0x000000000000794d */ /* 0x000fea0003800000 */
.L_x_5:
        /* <DEDUP_REMOVED lines=9> */
.L_x_8:


//--------------------- .text._Z12InitializingPiS_i --------------------------
	.section	.text._Z12InitializingPiS_i,"ax",@progbits
	.align	128
        .global         _Z12InitializingPiS_i
        .type           _Z12InitializingPiS_i,@function
        .size           _Z12InitializingPiS_i,(.L_x_9 - _Z12InitializingPiS_i)
        .other          _Z12InitializingPiS_i,@"STO_CUDA_ENTRY STV_DEFAULT"
_Z12InitializingPiS_i:
.text._Z12InitializingPiS_i:
[----:B------:R-:W-:Y:S01]  /*0000*/  LDC R1, c[0x0][0x37c] ;  /* 0x0000df00ff017b82 */ /* 0x000fe20000000800 */
[----:B------:R-:W0:Y:S07]  /*0010*/  S2R R0, SR_TID.X ;  /* 0x0000000000007919 */ /* 0x000e2e0000002100 */
[----:B------:R-:W0:Y:S08]  /*0020*/  S2UR UR4, SR_CTAID.X ;  /* 0x00000000000479c3 */ /* 0x000e300000002500 */
[----:B------:R-:W0:Y:S02]  /*0030*/  LDC R7, c[0x0][0x360] ;  /* 0x0000d800ff077b82 */ /* 0x000e240000000800 */
[----:B0-----:R-:W-:-:S05]  /*0040*/  IMAD R7, R7, UR4, R0 ;  /* 0x0000000407077c24 */ /* 0x001fca000f8e0200 */
[----:B------:R-:W-:-:S13]  /*0050*/  ISETP.GT.AND P0, PT, R7, 0x1387, PT ;  /* 0x000013870700780c */ /* 0x000fda0003f04270 */
[----:B------:R-:W-:Y:S05]  /*0060*/  @P0 EXIT ;  /* 0x000000000000094d */ /* 0x000fea0003800000 */
[----:B------:R-:W0:Y:S01]  /*0070*/  LDC R9, c[0x0][0x390] ;  /* 0x0000e400ff097b82 */ /* 0x000e220000000800 */
[----:B------:R-:W1:Y:S07]  /*0080*/  LDCU.64 UR4, c[0x0][0x358] ;  /* 0x00006b00ff0477ac */ /* 0x000e6e0008000a00 */
[----:B------:R-:W2:Y:S08]  /*0090*/  LDC.64 R2, c[0x0][0x380] ;  /* 0x0000e000ff027b82 */ /* 0x000eb00000000a00 */
[----:B------:R-:W3:Y:S01]  /*00a0*/  LDC.64 R4, c[0x0][0x388] ;  /* 0x0000e200ff047b82 */ /* 0x000ee20000000a00 */
[----:B0-----:R-:W-:-:S13]  /*00b0*/  ISETP.NE.AND P0, PT, R7, R9, PT ;  /* 0x000000090700720c */ /* 0x001fda0003f05270 */
[----:B--2---:R-:W-:-:S04]  /*00c0*/  @!P0 IMAD.WIDE R2, R9, 0x4, R2 ;  /* 0x0000000409028825 */ /* 0x004fc800078e0202 */
[----:B---3--:R-:W-:Y:S01]  /*00d0*/  @!P0 IMAD.WIDE R4, R9, 0x4, R4 ;  /* 0x0000000409048825 */ /* 0x008fe200078e0204 */
[----:B------:R-:W-:Y:S01]  /*00e0*/  @!P0 MOV R9, 0x1 ;  /* 0x0000000100098802 */ /* 0x000fe20000000f00 */
[----:B-1----:R0:W-:Y:S04]  /*00f0*/  @!P0 STG.E desc[UR4][R2.64], RZ ;  /* 0x000000ff02008986 */ /* 0x0021e8000c101904 */
[----:B------:R0:W-:Y:S01]  /*0100*/  @!P0 STG.E desc[UR4][R4.64], R9 ;  /* 0x0000000904008986 */ /* 0x0001e2000c101904 */
[----:B------:R-:W-:Y:S05]  /*0110*/  @!P0 EXIT ;  /* 0x000000000000894d */ /* 0x000fea0003800000 */
[----:B0-----:R-:W0:Y:S01]  /*0120*/  LDC.64 R2, c[0x0][0x380] ;  /* 0x0000e000ff027b82 */ /* 0x001e220000000a00 */
[----:B------:R-:W-:-:S07]  /*0130*/  HFMA2 R9, -RZ, RZ, 9.059906005859375e-06, -0.0015869140625 ;  /* 0x00989680ff097431 */ /* 0x000fce00000001ff */
[----:B------:R-:W1:Y:S01]  /*0140*/  LDC.64 R4, c[0x0][0x388] ;  /* 0x0000e200ff047b82 */ /* 0x000e620000000a00 */
[----:B0-----:R-:W-:-:S05]  /*0150*/  IMAD.WIDE R2, R7, 0x4, R2 ;  /* 0x0000000407027825 */ /* 0x001fca00078e0202 */
[----:B------:R-:W-:Y:S01]  /*0160*/  STG.E desc[UR4][R2.64], R9 ;  /* 0x0000000902007986 */ /* 0x000fe2000c101904 */
[----:B-1----:R-:W-:-:S05]  /*0170*/  IMAD.WIDE R4, R7, 0x4, R4 ;  /* 0x0000000407047825 */ /* 0x002fca00078e0204 */
[----:B------:R-:W-:Y:S01]  /*0180*/  STG.E desc[UR4][R4.64], RZ ;  /* 0x000000ff04007986 */ /* 0x000fe2000c101904 */
[----:B------:R-:W-:Y:S05]  /*0190*/  EXIT ;  /* 0x000000000000794d */ /* 0x000fea0003800000 */
.L_x_6:
        /* <DEDUP_REMOVED lines=14> */
.L_x_9:


//--------------------- .nv.shared.reserved.0     --------------------------
	.section	.nv.shared.reserved.0,"aw",@nobits
	.weak		__nv_reservedSMEM_offset_0_alias
	.size		__nv_reservedSMEM_offset_0_alias, 0, 64
	.other		__nv_reservedSMEM_offset_0_alias,@"STO_CUDA_RESERVED_SHARED STV_DEFAULT"
__nv_reservedSMEM_offset_0_alias:
	.zero		0
	.zero		64


//--------------------- .nv.constant0._Z5RelaxPiS_S_ --------------------------
	.section	.nv.constant0._Z5RelaxPiS_S_,"a",@progbits
	.sectionflags	@""
	.align	4
.nv.constant0._Z5RelaxPiS_S_:
	.zero		920


//--------------------- .nv.constant0._Z7MinimumPiS_S_S_S_S_S_ --------------------------
	.section	.nv.constant0._Z7MinimumPiS_S_S_S_S_S_,"a",@progbits
	.sectionflags	@""
	.align	4
.nv.constant0._Z7MinimumPiS_S_S_S_S_S_:
	.zero		952


//--------------------- .nv.constant0._Z12InitializingPiS_i --------------------------
	.section	.nv.constant0._Z12InitializingPiS_i,"a",@progbits
	.sectionflags	@""
	.align	4
.nv.constant0._Z12InitializingPiS_i:
	.zero		916


//--------------------- SYMBOLS --------------------------

	.type		.nv.reservedSmem.offset0,@object
	.size		.nv.reservedSmem.offset0,0x4
